	.headerflags	@"EF_CUDA_TEXMODE_UNIFIED EF_CUDA_64BIT_ADDRESS EF_CUDA_ACCELERATORS EF_CUDA_SM90 EF_CUDA_VIRTUAL_SM(EF_CUDA_SM90)"
	.elftype	@"ET_EXEC"


//--------------------- .nv.info                  --------------------------
	.section	.nv.info,"",@"SHT_CUDA_INFO"
	.align	4


	//----- nvinfo : EIATTR_REGCOUNT
	.align		4
        /*0000*/ 	.byte	0x04, 0x2f
        /*0002*/ 	.short	(.L_1 - .L_0)
	.align		4
.L_0:
        /*0004*/ 	.word	index@(triton_poi_fused_mul_1)
        /*0008*/ 	.word	0x0000000a


	//----- nvinfo : EIATTR_MIN_STACK_SIZE
	.align		4
.L_1:
        /*000c*/ 	.byte	0x04, 0x12
        /*000e*/ 	.short	(.L_3 - .L_2)
	.align		4
.L_2:
        /*0010*/ 	.word	index@(triton_poi_fused_mul_1)
        /*0014*/ 	.word	0x00000000


	//----- nvinfo : EIATTR_FRAME_SIZE
	.align		4
.L_3:
        /*0018*/ 	.byte	0x04, 0x11
        /*001a*/ 	.short	(.L_5 - .L_4)
	.align		4
.L_4:
        /*001c*/ 	.word	index@(triton_poi_fused_mul_1)
        /*0020*/ 	.word	0x00000000


	//----- nvinfo : EIATTR_MIN_STACK_SIZE
	.align		4
.L_5:
        /*0024*/ 	.byte	0x04, 0x12
        /*0026*/ 	.short	(.L_7 - .L_6)
	.align		4
.L_6:
        /*0028*/ 	.word	index@(triton_poi_fused_mul_1)
        /*002c*/ 	.word	0x00000000
.L_7:


//--------------------- .nv.info.triton_poi_fused_mul_1 --------------------------
	.section	.nv.info.triton_poi_fused_mul_1,"",@"SHT_CUDA_INFO"
	.sectionflags	@""
	.align	4


	//----- nvinfo : EIATTR_CUDA_API_VERSION
	.align		4
        /*0000*/ 	.byte	0x04, 0x37
        /*0002*/ 	.short	(.L_9 - .L_8)
.L_8:
        /*0004*/ 	.word	0x0000007c


	//----- nvinfo : EIATTR_KPARAM_INFO
	.align		4
.L_9:
        /*0008*/ 	.byte	0x04, 0x17
        /*000a*/ 	.short	(.L_11 - .L_10)
.L_10:
        /*000c*/ 	.word	0x00000000
        /*0010*/ 	.short	0x0002
        /*0012*/ 	.short	0x0010
        /*0014*/ 	.byte	0x00, 0xf0, 0x11, 0x00


	//----- nvinfo : EIATTR_KPARAM_INFO
	.align		4
.L_11:
        /*0018*/ 	.byte	0x04, 0x17
        /*001a*/ 	.short	(.L_13 - .L_12)
.L_12:
        /*001c*/ 	.word	0x00000000
        /*0020*/ 	.short	0x0001
        /*0022*/ 	.short	0x0008
        /*0024*/ 	.byte	0x00, 0xf4, 0x21, 0x00


	//----- nvinfo : EIATTR_KPARAM_INFO
	.align		4
.L_13:
        /*0028*/ 	.byte	0x04, 0x17
        /*002a*/ 	.short	(.L_15 - .L_14)
.L_14:
        /*002c*/ 	.word	0x00000000
        /*0030*/ 	.short	0x0000
        /*0032*/ 	.short	0x0000
        /*0034*/ 	.byte	0x00, 0xf4, 0x21, 0x00


	//----- nvinfo : EIATTR_SPARSE_MMA_MASK
	.align		4
.L_15:
        /*0038*/ 	.byte	0x03, 0x50
        /*003a*/ 	.short	0x0000


	//----- nvinfo : EIATTR_MAXREG_COUNT
	.align		4
        /*003c*/ 	.byte	0x03, 0x1b
        /*003e*/ 	.short	0x00ff


	//----- nvinfo : EIATTR_EXIT_INSTR_OFFSETS
	.align		4
        /*0040*/ 	.byte	0x04, 0x1c
        /*0042*/ 	.short	(.L_17 - .L_16)


	//   ....[0]....
.L_16:
        /*0044*/ 	.word	0x000000f0


	//   ....[1]....
        /*0048*/ 	.word	0x00000120


	//----- nvinfo : EIATTR_REQNTID
	.align		4
.L_17:
        /*004c*/ 	.byte	0x04, 0x10
        /*004e*/ 	.short	(.L_19 - .L_18)
.L_18:
        /*0050*/ 	.word	0x00000020
        /*0054*/ 	.word	0x00000001
        /*0058*/ 	.word	0x00000001


	//----- nvinfo : EIATTR_CBANK_PARAM_SIZE
	.align		4
.L_19:
        /*005c*/ 	.byte	0x03, 0x19
        /*005e*/ 	.short	0x0014


	//----- nvinfo : EIATTR_PARAM_CBANK
	.align		4
        /*0060*/ 	.byte	0x04, 0x0a
        /*0062*/ 	.short	(.L_21 - .L_20)
	.align		4
.L_20:
        /*0064*/ 	.word	index@(.nv.constant0.triton_poi_fused_mul_1)
        /*0068*/ 	.short	0x0210
        /*006a*/ 	.short	0x0014


	//----- nvinfo : EIATTR_SW_WAR
	.align		4
.L_21:
        /*006c*/ 	.byte	0x04, 0x36
        /*006e*/ 	.short	(.L_23 - .L_22)
.L_22:
        /*0070*/ 	.word	0x00000008
.L_23:


//--------------------- .nv.callgraph             --------------------------
	.section	.nv.callgraph,"",@"SHT_CUDA_CALLGRAPH"
	.align	4
	.sectionentsize	8
	.align		4
        /*0000*/ 	.word	0x00000000
	.align		4
        /*0004*/ 	.word	0xffffffff
	.align		4
        /*0008*/ 	.word	0x00000000
	.align		4
        /*000c*/ 	.word	0xfffffffe
	.align		4
        /*0010*/ 	.word	0x00000000
	.align		4
        /*0014*/ 	.word	0xfffffffd
	.align		4
        /*0018*/ 	.word	0x00000000
	.align		4
        /*001c*/ 	.word	0xfffffffc


//--------------------- .text.triton_poi_fused_mul_1 --------------------------
	.section	.text.triton_poi_fused_mul_1,"ax",@progbits
	.align	128
        .global         triton_poi_fused_mul_1
        .type           triton_poi_fused_mul_1,@function
        .size           triton_poi_fused_mul_1,(.L_x_1 - triton_poi_fused_mul_1)
        .other          triton_poi_fused_mul_1,@"STO_CUDA_ENTRY STV_DEFAULT"
triton_poi_fused_mul_1:
.text.triton_poi_fused_mul_1:
[----:B------:R-:W0:Y:S02]  /*0000*/  LDC R1, c[0x0][0x28] ;  /* 0x00000a00ff017b82 */ /* 0x000e240000000800 */
[----:B------:R-:W1:Y:S01]  /*0010*/  S2R R6, SR_TID.X ;  /* 0x0000000000067919 */ /* 0x000e620000002100 */
[----:B------:R-:W2:Y:S01]  /*0020*/  LDC.64 R2, c[0x0][0x210] ;  /* 0x00008400ff027b82 */ /* 0x000ea20000000a00 */
[----:B------:R-:W-:Y:S01]  /*0030*/  ULDC.64 UR4, c[0x0][0x208] ;  /* 0x0000820000047ab9 */ /* 0x000fe20000000a00 */
[----:B------:R-:W3:Y:S06]  /*0040*/  S2R R7, SR_CTAID.X ;  /* 0x0000000000077919 */ /* 0x000eec0000002500 */
[----:B------:R-:W4:Y:S01]  /*0050*/  LDC.64 R4, c[0x0][0x218] ;  /* 0x00008600ff047b82 */ /* 0x000f220000000a00 */
[----:B-1----:R-:W-:-:S05]  /*0060*/  LOP3.LUT R0, R6, 0xf, RZ, 0xc0, !PT ;  /* 0x0000000f06007812 */ /* 0x002fca00078ec0ff */
[----:B---3--:R-:W-:Y:S01]  /*0070*/  IMAD R7, R7, 0x10, R0 ;  /* 0x0000001007077824 */ /* 0x008fe200078e0200 */
[----:B------:R-:W-:-:S03]  /*0080*/  HFMA2.MMA R0, -RZ, RZ, 0, 0 ;  /* 0x00000000ff007435 */ /* 0x000fc600000001ff */
[C---:B--2---:R-:W-:Y:S01]  /*0090*/  IMAD.WIDE R2, R7.reuse, 0x4, R2 ;  /* 0x0000000407027825 */ /* 0x044fe200078e0202 */
[----:B------:R-:W-:-:S13]  /*00a0*/  ISETP.GE.AND P0, PT, R7, 0x10, PT ;  /* 0x000000100700780c */ /* 0x000fda0003f06270 */
[----:B------:R1:W5:Y:S01]  /*00b0*/  @!P0 LDG.E R0, desc[UR4][R2.64] ;  /* 0x0000000402008981 */ /* 0x000362000c1e1900 */
[----:B------:R-:W-:Y:S01]  /*00c0*/  LOP3.LUT P0, RZ, R6, 0x10, RZ, 0xc0, !PT ;  /* 0x0000001006ff7812 */ /* 0x000fe2000780c0ff */
[----:B----4-:R-:W-:-:S03]  /*00d0*/  IMAD.WIDE R4, R7, 0x4, R4 ;  /* 0x0000000407047825 */ /* 0x010fc600078e0204 */
[----:B------:R-:W-:-:S13]  /*00e0*/  ISETP.LT.AND P0, PT, R7, 0x10, !P0 ;  /* 0x000000100700780c */ /* 0x000fda0004701270 */
[----:B-1----:R-:W-:Y:S05]  /*00f0*/  @!P0 EXIT ;  /* 0x000000000000894d */ /* 0x002fea0003800000 */
[----:B-----5:R-:W-:-:S05]  /*0100*/  FMUL R3, R0, 0.5 ;  /* 0x3f00000000037820 */ /* 0x020fca0000400000 */
[----:B------:R-:W-:Y:S01]  /*0110*/  STG.E desc[UR4][R4.64], R3 ;  /* 0x0000000304007986 */ /* 0x000fe2000c101904 */
[----:B------:R-:W-:Y:S05]  /*0120*/  EXIT ;  /* 0x000000000000794d */ /* 0x000fea0003800000 */
.L_x_0:
[----:B------:R-:W-:-:S00]  /*0130*/  BRA `(.L_x_0) ;  /* 0xfffffffc00fc7947 */ /* 0x000fc0000383ffff */
[----:B------:R-:W-:-:S00]  /*0140*/  NOP ;  /* 0x0000000000007918 */ /* 0x000fc00000000000 */
        /* <DEDUP_REMOVED lines=11> */
.L_x_1:


//--------------------- .nv.constant0.triton_poi_fused_mul_1 --------------------------
	.section	.nv.constant0.triton_poi_fused_mul_1,"a",@progbits
	.sectionflags	@""
	.align	4
.nv.constant0.triton_poi_fused_mul_1:
	.zero		548
